//
// Generated by NVIDIA NVVM Compiler
//
// Compiler Build ID: CL-36424714
// Cuda compilation tools, release 13.0, V13.0.88
// Based on NVVM 20.0.0
//

.version 9.0
.target sm_100
.address_size 64

	// .globl	_Z15cudaAdd2DKernelPfS_S_ii

.visible .entry _Z15cudaAdd2DKernelPfS_S_ii(
	.param .u64 .ptr .align 1 _Z15cudaAdd2DKernelPfS_S_ii_param_0,
	.param .u64 .ptr .align 1 _Z15cudaAdd2DKernelPfS_S_ii_param_1,
	.param .u64 .ptr .align 1 _Z15cudaAdd2DKernelPfS_S_ii_param_2,
	.param .u32 _Z15cudaAdd2DKernelPfS_S_ii_param_3,
	.param .u32 _Z15cudaAdd2DKernelPfS_S_ii_param_4
)
{
	.reg .pred 	%p<4>;
	.reg .b32 	%r<12>;
	.reg .b32 	%f<4>;
	.reg .b64 	%rd<11>;

	ld.param.u64 	%rd1, [_Z15cudaAdd2DKernelPfS_S_ii_param_0];
	ld.param.u64 	%rd2, [_Z15cudaAdd2DKernelPfS_S_ii_param_1];
	ld.param.u64 	%rd3, [_Z15cudaAdd2DKernelPfS_S_ii_param_2];
	ld.param.u32 	%r4, [_Z15cudaAdd2DKernelPfS_S_ii_param_3];
	ld.param.u32 	%r3, [_Z15cudaAdd2DKernelPfS_S_ii_param_4];
	mov.u32 	%r5, %ctaid.y;
	mov.u32 	%r6, %ntid.y;
	mov.u32 	%r7, %tid.y;
	mad.lo.s32 	%r1, %r5, %r6, %r7;
	mov.u32 	%r8, %ctaid.x;
	mov.u32 	%r9, %ntid.x;
	mov.u32 	%r10, %tid.x;
	mad.lo.s32 	%r2, %r8, %r9, %r10;
	setp.ge.s32 	%p1, %r1, %r4;
	setp.ge.s32 	%p2, %r2, %r3;
	or.pred  	%p3, %p1, %p2;
	@%p3 bra 	$L__BB0_2;
	cvta.to.global.u64 	%rd4, %rd1;
	cvta.to.global.u64 	%rd5, %rd2;
	cvta.to.global.u64 	%rd6, %rd3;
	mad.lo.s32 	%r11, %r3, %r1, %r2;
	mul.wide.s32 	%rd7, %r11, 4;
	add.s64 	%rd8, %rd4, %rd7;
	ld.global.f32 	%f1, [%rd8];
	add.s64 	%rd9, %rd5, %rd7;
	ld.global.f32 	%f2, [%rd9];
	add.f32 	%f3, %f1, %f2;
	add.s64 	%rd10, %rd6, %rd7;
	st.global.f32 	[%rd10], %f3;
$L__BB0_2:
	ret;

}


// ===== COMPILED SASS (sm_100) =====

	.target	sm_100

	.elftype	@"ET_EXEC"


//--------------------- .note.nv.tkinfo           --------------------------
	.section	.note.nv.tkinfo,"",@"SHT_NOTE"
	.sectionflags	@"SHF_NOTE_NV_TKINFO"
	.tkinfo
        /*0018*/ 	.word	0x00000002
        /*0030*/ 	.string	""
        /*0030*/ 	.string	"ptxas"
        /*0030*/ 	.string	"Cuda compilation tools, release 13.0, V13.0.88"
        /*0030*/ 	.string	"Build cuda_13.0.r13.0/compiler.36424714_0"
        /*0030*/ 	.string	"-arch sm_100 -m 64 "



//--------------------- .note.nv.cuinfo           --------------------------
	.section	.note.nv.cuinfo,"",@"SHT_NOTE"
	.sectionflags	@"SHF_NOTE_NV_CUINFO"
        /*0018*/ 	.short	0x0002
        /*001a*/ 	.short	0x0064
        /*001c*/ 	.short	0x0082
	.zero		2


//--------------------- .nv.info                  --------------------------
	.section	.nv.info,"",@"SHT_CUDA_INFO"
	.align	4


	//----- nvinfo : EIATTR_REGCOUNT
	.align		4
        /*0000*/ 	.byte	0x04, 0x2f
        /*0002*/ 	.short	(.L_1 - .L_0)
	.align		4
.L_0:
        /*0004*/ 	.word	index@(_Z15cudaAdd2DKernelPfS_S_ii)
        /*0008*/ 	.word	0x0000000c


	//----- nvinfo : EIATTR_FRAME_SIZE
	.align		4
.L_1:
        /*000c*/ 	.byte	0x04, 0x11
        /*000e*/ 	.short	(.L_3 - .L_2)
	.align		4
.L_2:
        /*0010*/ 	.word	index@(_Z15cudaAdd2DKernelPfS_S_ii)
        /*0014*/ 	.word	0x00000000


	//----- nvinfo : EIATTR_MIN_STACK_SIZE
	.align		4
.L_3:
        /*0018*/ 	.byte	0x04, 0x12
        /*001a*/ 	.short	(.L_5 - .L_4)
	.align		4
.L_4:
        /*001c*/ 	.word	index@(_Z15cudaAdd2DKernelPfS_S_ii)
        /*0020*/ 	.word	0x00000000
.L_5:


//--------------------- .nv.compat                --------------------------
	.section	.nv.compat,"",@"SHT_CUDA_COMPAT_INFO"
	.align	4
        /*0000*/ 	.byte	0x02, 0x09, 0x00, 0x00, 0x02, 0x02, 0x01, 0x00, 0x02, 0x05, 0x05, 0x00, 0x03, 0x07, 0x01, 0x01
        /*0010*/ 	.byte	0x02, 0x03, 0x00, 0x00, 0x02, 0x06, 0x01, 0x00, 0x04, 0x0b, 0x08, 0x00, 0x09, 0x00, 0x00, 0x00
        /*0020*/ 	.byte	0x00, 0x00, 0x00, 0x00


//--------------------- .nv.info._Z15cudaAdd2DKernelPfS_S_ii --------------------------
	.section	.nv.info._Z15cudaAdd2DKernelPfS_S_ii,"",@"SHT_CUDA_INFO"
	.sectionflags	@""
	.align	4


	//----- nvinfo : EIATTR_CUDA_API_VERSION
	.align		4
        /*0000*/ 	.byte	0x04, 0x37
        /*0002*/ 	.short	(.L_7 - .L_6)
.L_6:
        /*0004*/ 	.word	0x00000082


	//----- nvinfo : EIATTR_KPARAM_INFO
	.align		4
.L_7:
        /*0008*/ 	.byte	0x04, 0x17
        /*000a*/ 	.short	(.L_9 - .L_8)
.L_8:
        /*000c*/ 	.word	0x00000000
        /*0010*/ 	.short	0x0004
        /*0012*/ 	.short	0x001c
        /*0014*/ 	.byte	0x00, 0xf0, 0x11, 0x00


	//----- nvinfo : EIATTR_KPARAM_INFO
	.align		4
.L_9:
        /*0018*/ 	.byte	0x04, 0x17
        /*001a*/ 	.short	(.L_11 - .L_10)
.L_10:
        /*001c*/ 	.word	0x00000000
        /*0020*/ 	.short	0x0003
        /*0022*/ 	.short	0x0018
        /*0024*/ 	.byte	0x00, 0xf0, 0x11, 0x00


	//----- nvinfo : EIATTR_KPARAM_INFO
	.align		4
.L_11:
        /*0028*/ 	.byte	0x04, 0x17
        /*002a*/ 	.short	(.L_13 - .L_12)
.L_12:
        /*002c*/ 	.word	0x00000000
        /*0030*/ 	.short	0x0002
        /*0032*/ 	.short	0x0010
        /*0034*/ 	.byte	0x00, 0xf5, 0x21, 0x00


	//----- nvinfo : EIATTR_KPARAM_INFO
	.align		4
.L_13:
        /*0038*/ 	.byte	0x04, 0x17
        /*003a*/ 	.short	(.L_15 - .L_14)
.L_14:
        /*003c*/ 	.word	0x00000000
        /*0040*/ 	.short	0x0001
        /*0042*/ 	.short	0x0008
        /*0044*/ 	.byte	0x00, 0xf5, 0x21, 0x00


	//----- nvinfo : EIATTR_KPARAM_INFO
	.align		4
.L_15:
        /*0048*/ 	.byte	0x04, 0x17
        /*004a*/ 	.short	(.L_17 - .L_16)
.L_16:
        /*004c*/ 	.word	0x00000000
        /*0050*/ 	.short	0x0000
        /*0052*/ 	.short	0x0000
        /*0054*/ 	.byte	0x00, 0xf5, 0x21, 0x00


	//----- nvinfo : EIATTR_SPARSE_MMA_MASK
	.align		4
.L_17:
        /*0058*/ 	.byte	0x03, 0x50
        /*005a*/ 	.short	0x0000


	//----- nvinfo : EIATTR_MAXREG_COUNT
	.align		4
        /*005c*/ 	.byte	0x03, 0x1b
        /*005e*/ 	.short	0x00ff


	//----- nvinfo : EIATTR_MERCURY_ISA_VERSION
	.align		4
        /*0060*/ 	.byte	0x03, 0x5f
        /*0062*/ 	.short	0x0101


	//----- nvinfo : EIATTR_VRC_CTA_INIT_COUNT
	.align		4
        /*0064*/ 	.byte	0x02, 0x4a
	.zero		1
	.zero		1


	//----- nvinfo : EIATTR_EXIT_INSTR_OFFSETS
	.align		4
        /*0068*/ 	.byte	0x04, 0x1c
        /*006a*/ 	.short	(.L_19 - .L_18)


	//   ....[0]....
.L_18:
        /*006c*/ 	.word	0x000000c0


	//   ....[1]....
        /*0070*/ 	.word	0x00000190


	//----- nvinfo : EIATTR_CBANK_PARAM_SIZE
	.align		4
.L_19:
        /*0074*/ 	.byte	0x03, 0x19
        /*0076*/ 	.short	0x0020


	//----- nvinfo : EIATTR_PARAM_CBANK
	.align		4
        /*0078*/ 	.byte	0x04, 0x0a
        /*007a*/ 	.short	(.L_21 - .L_20)
	.align		4
.L_20:
        /*007c*/ 	.word	index@(.nv.constant0._Z15cudaAdd2DKernelPfS_S_ii)
        /*0080*/ 	.short	0x0380
        /*0082*/ 	.short	0x0020


	//----- nvinfo : EIATTR_SW_WAR
	.align		4
.L_21:
        /*0084*/ 	.byte	0x04, 0x36
        /*0086*/ 	.short	(.L_23 - .L_22)
.L_22:
        /*0088*/ 	.word	0x00000008
.L_23:


//--------------------- .nv.callgraph             --------------------------
	.section	.nv.callgraph,"",@"SHT_CUDA_CALLGRAPH"
	.align	4
	.sectionentsize	8
	.align		4
        /*0000*/ 	.word	0x00000000
	.align		4
        /*0004*/ 	.word	0xffffffff
	.align		4
        /*0008*/ 	.word	0x00000000
	.align		4
        /*000c*/ 	.word	0xfffffffe
	.align		4
        /*0010*/ 	.word	0x00000000
	.align		4
        /*0014*/ 	.word	0xfffffffd
	.align		4
        /*0018*/ 	.word	0x00000000
	.align		4
        /*001c*/ 	.word	0xfffffffc


//--------------------- .text._Z15cudaAdd2DKernelPfS_S_ii --------------------------
	.section	.text._Z15cudaAdd2DKernelPfS_S_ii,"ax",@progbits
	.align	128
        .global         _Z15cudaAdd2DKernelPfS_S_ii
        .type           _Z15cudaAdd2DKernelPfS_S_ii,@function
        .size           _Z15cudaAdd2DKernelPfS_S_ii,(.L_x_1 - _Z15cudaAdd2DKernelPfS_S_ii)
        .other          _Z15cudaAdd2DKernelPfS_S_ii,@"STO_CUDA_ENTRY STV_DEFAULT"
_Z15cudaAdd2DKernelPfS_S_ii:
.text._Z15cudaAdd2DKernelPfS_S_ii:
[----:B------:R-:W-:Y:S01]  /*0000*/  LDC R1, c[0x0][0x37c] ;  /* 0x0000df00ff017b82 */ /* 0x000fe20000000800 */
[----:B------:R-:W0:Y:S07]  /*0010*/  S2R R2, SR_TID.X ;  /* 0x0000000000027919 */ /* 0x000e2e0000002100 */
[----:B------:R-:W1:Y:S01]  /*0020*/  LDC R0, c[0x0][0x364] ;  /* 0x0000d900ff007b82 */ /* 0x000e620000000800 */
[----:B------:R-:W2:Y:S01]  /*0030*/  LDCU.64 UR6, c[0x0][0x398] ;  /* 0x00007300ff0677ac */ /* 0x000ea20008000a00 */
[----:B------:R-:W1:Y:S06]  /*0040*/  S2R R3, SR_TID.Y ;  /* 0x0000000000037919 */ /* 0x000e6c0000002200 */
[----:B------:R-:W0:Y:S08]  /*0050*/  S2UR UR5, SR_CTAID.X ;  /* 0x00000000000579c3 */ /* 0x000e300000002500 */
[----:B------:R-:W0:Y:S08]  /*0060*/  LDC R7, c[0x0][0x360] ;  /* 0x0000d800ff077b82 */ /* 0x000e300000000800 */
[----:B------:R-:W1:Y:S01]  /*0070*/  S2UR UR4, SR_CTAID.Y ;  /* 0x00000000000479c3 */ /* 0x000e620000002600 */
[----:B0-----:R-:W-:-:S05]  /*0080*/  IMAD R7, R7, UR5, R2 ;  /* 0x0000000507077c24 */ /* 0x001fca000f8e0202 */
[----:B--2---:R-:W-:Y:S01]  /*0090*/  ISETP.GE.AND P0, PT, R7, UR7, PT ;  /* 0x0000000707007c0c */ /* 0x004fe2000bf06270 */
[----:B-1----:R-:W-:-:S05]  /*00a0*/  IMAD R0, R0, UR4, R3 ;  /* 0x0000000400007c24 */ /* 0x002fca000f8e0203 */
[----:B------:R-:W-:-:S13]  /*00b0*/  ISETP.GE.OR P0, PT, R0, UR6, P0 ;  /* 0x0000000600007c0c */ /* 0x000fda0008706670 */
[----:B------:R-:W-:Y:S05]  /*00c0*/  @P0 EXIT ;  /* 0x000000000000094d */ /* 0x000fea0003800000 */
[----:B------:R-:W0:Y:S01]  /*00d0*/  LDC.64 R2, c[0x0][0x380] ;  /* 0x0000e000ff027b82 */ /* 0x000e220000000a00 */
[----:B------:R-:W1:Y:S01]  /*00e0*/  LDCU.64 UR4, c[0x0][0x358] ;  /* 0x00006b00ff0477ac */ /* 0x000e620008000a00 */
[----:B------:R-:W-:-:S06]  /*00f0*/  IMAD R9, R0, UR7, R7 ;  /* 0x0000000700097c24 */ /* 0x000fcc000f8e0207 */
[----:B------:R-:W2:Y:S08]  /*0100*/  LDC.64 R4, c[0x0][0x388] ;  /* 0x0000e200ff047b82 */ /* 0x000eb00000000a00 */
[----:B------:R-:W3:Y:S01]  /*0110*/  LDC.64 R6, c[0x0][0x390] ;  /* 0x0000e400ff067b82 */ /* 0x000ee20000000a00 */
[----:B0-----:R-:W-:-:S06]  /*0120*/  IMAD.WIDE R2, R9, 0x4, R2 ;  /* 0x0000000409027825 */ /* 0x001fcc00078e0202 */
[----:B-1----:R-:W4:Y:S01]  /*0130*/  LDG.E R2, desc[UR4][R2.64] ;  /* 0x0000000402027981 */ /* 0x002f22000c1e1900 */
[----:B--2---:R-:W-:-:S06]  /*0140*/  IMAD.WIDE R4, R9, 0x4, R4 ;  /* 0x0000000409047825 */ /* 0x004fcc00078e0204 */
[----:B------:R-:W4:Y:S01]  /*0150*/  LDG.E R5, desc[UR4][R4.64] ;  /* 0x0000000404057981 */ /* 0x000f22000c1e1900 */
[----:B---3--:R-:W-:-:S04]  /*0160*/  IMAD.WIDE R6, R9, 0x4, R6 ;  /* 0x0000000409067825 */ /* 0x008fc800078e0206 */
[----:B----4-:R-:W-:-:S05]  /*0170*/  FADD R9, R2, R5 ;  /* 0x0000000502097221 */ /* 0x010fca0000000000 */
[----:B------:R-:W-:Y:S01]  /*0180*/  STG.E desc[UR4][R6.64], R9 ;  /* 0x0000000906007986 */ /* 0x000fe2000c101904 */
[----:B------:R-:W-:Y:S05]  /*0190*/  EXIT ;  /* 0x000000000000794d */ /* 0x000fea0003800000 */
.L_x_0:
[----:B------:R-:W-:-:S00]  /*01a0*/  BRA `(.L_x_0) ;  /* 0xfffffffc00fc7947 */ /* 0x000fc0000383ffff */
[----:B------:R-:W-:-:S00]  /*01b0*/  NOP ;  /* 0x0000000000007918 */ /* 0x000fc00000000000 */
        /* <DEDUP_REMOVED lines=12> */
.L_x_1:


//--------------------- .nv.shared.reserved.0     --------------------------
	.section	.nv.shared.reserved.0,"aw",@nobits
	.weak		__nv_reservedSMEM_offset_0_alias
	.size		__nv_reservedSMEM_offset_0_alias, 0, 64
	.other		__nv_reservedSMEM_offset_0_alias,@"STO_CUDA_RESERVED_SHARED STV_DEFAULT"
__nv_reservedSMEM_offset_0_alias:
	.zero		0
	.zero		64


//--------------------- .nv.constant0._Z15cudaAdd2DKernelPfS_S_ii --------------------------
	.section	.nv.constant0._Z15cudaAdd2DKernelPfS_S_ii,"a",@progbits
	.sectionflags	@""
	.align	4
.nv.constant0._Z15cudaAdd2DKernelPfS_S_ii:
	.zero		928


//--------------------- SYMBOLS --------------------------

	.type		.nv.reservedSmem.offset0,@object
	.size		.nv.reservedSmem.offset0,0x4
